	.headerflags	@"EF_CUDA_TEXMODE_UNIFIED EF_CUDA_64BIT_ADDRESS EF_CUDA_ACCELERATORS EF_CUDA_SM90 EF_CUDA_VIRTUAL_SM(EF_CUDA_SM90)"
	.elftype	@"ET_EXEC"


//--------------------- .nv.info                  --------------------------
	.section	.nv.info,"",@"SHT_CUDA_INFO"
	.align	4


	//----- nvinfo : EIATTR_REGCOUNT
	.align		4
        /*0000*/ 	.byte	0x04, 0x2f
        /*0002*/ 	.short	(.L_1 - .L_0)
	.align		4
.L_0:
        /*0004*/ 	.word	index@(triton_poi_fused_convolution_24)
        /*0008*/ 	.word	0x00000020


	//----- nvinfo : EIATTR_MIN_STACK_SIZE
	.align		4
.L_1:
        /*000c*/ 	.byte	0x04, 0x12
        /*000e*/ 	.short	(.L_3 - .L_2)
	.align		4
.L_2:
        /*0010*/ 	.word	index@(triton_poi_fused_convolution_24)
        /*0014*/ 	.word	0x00000000


	//----- nvinfo : EIATTR_FRAME_SIZE
	.align		4
.L_3:
        /*0018*/ 	.byte	0x04, 0x11
        /*001a*/ 	.short	(.L_5 - .L_4)
	.align		4
.L_4:
        /*001c*/ 	.word	index@(triton_poi_fused_convolution_24)
        /*0020*/ 	.word	0x00000000


	//----- nvinfo : EIATTR_MIN_STACK_SIZE
	.align		4
.L_5:
        /*0024*/ 	.byte	0x04, 0x12
        /*0026*/ 	.short	(.L_7 - .L_6)
	.align		4
.L_6:
        /*0028*/ 	.word	index@(triton_poi_fused_convolution_24)
        /*002c*/ 	.word	0x00000000
.L_7:


//--------------------- .nv.info.triton_poi_fused_convolution_24 --------------------------
	.section	.nv.info.triton_poi_fused_convolution_24,"",@"SHT_CUDA_INFO"
	.sectionflags	@""
	.align	4


	//----- nvinfo : EIATTR_CUDA_API_VERSION
	.align		4
        /*0000*/ 	.byte	0x04, 0x37
        /*0002*/ 	.short	(.L_9 - .L_8)
.L_8:
        /*0004*/ 	.word	0x0000007c


	//----- nvinfo : EIATTR_KPARAM_INFO
	.align		4
.L_9:
        /*0008*/ 	.byte	0x04, 0x17
        /*000a*/ 	.short	(.L_11 - .L_10)
.L_10:
        /*000c*/ 	.word	0x00000000
        /*0010*/ 	.short	0x0004
        /*0012*/ 	.short	0x001c
        /*0014*/ 	.byte	0x00, 0xf0, 0x11, 0x00


	//----- nvinfo : EIATTR_KPARAM_INFO
	.align		4
.L_11:
        /*0018*/ 	.byte	0x04, 0x17
        /*001a*/ 	.short	(.L_13 - .L_12)
.L_12:
        /*001c*/ 	.word	0x00000000
        /*0020*/ 	.short	0x0003
        /*0022*/ 	.short	0x0018
        /*0024*/ 	.byte	0x00, 0xf0, 0x11, 0x00


	//----- nvinfo : EIATTR_KPARAM_INFO
	.align		4
.L_13:
        /*0028*/ 	.byte	0x04, 0x17
        /*002a*/ 	.short	(.L_15 - .L_14)
.L_14:
        /*002c*/ 	.word	0x00000000
        /*0030*/ 	.short	0x0002
        /*0032*/ 	.short	0x0010
        /*0034*/ 	.byte	0x00, 0xf4, 0x21, 0x00


	//----- nvinfo : EIATTR_KPARAM_INFO
	.align		4
.L_15:
        /*0038*/ 	.byte	0x04, 0x17
        /*003a*/ 	.short	(.L_17 - .L_16)
.L_16:
        /*003c*/ 	.word	0x00000000
        /*0040*/ 	.short	0x0001
        /*0042*/ 	.short	0x0008
        /*0044*/ 	.byte	0x00, 0xf4, 0x21, 0x00


	//----- nvinfo : EIATTR_KPARAM_INFO
	.align		4
.L_17:
        /*0048*/ 	.byte	0x04, 0x17
        /*004a*/ 	.short	(.L_19 - .L_18)
.L_18:
        /*004c*/ 	.word	0x00000000
        /*0050*/ 	.short	0x0000
        /*0052*/ 	.short	0x0000
        /*0054*/ 	.byte	0x00, 0xf4, 0x21, 0x00


	//----- nvinfo : EIATTR_SPARSE_MMA_MASK
	.align		4
.L_19:
        /*0058*/ 	.byte	0x03, 0x50
        /*005a*/ 	.short	0x0000


	//----- nvinfo : EIATTR_MAXREG_COUNT
	.align		4
        /*005c*/ 	.byte	0x03, 0x1b
        /*005e*/ 	.short	0x00ff


	//----- nvinfo : EIATTR_EXIT_INSTR_OFFSETS
	.align		4
        /*0060*/ 	.byte	0x04, 0x1c
        /*0062*/ 	.short	(.L_21 - .L_20)


	//   ....[0]....
.L_20:
        /*0064*/ 	.word	0x00000870


	//   ....[1]....
        /*0068*/ 	.word	0x00000890


	//----- nvinfo : EIATTR_REQNTID
	.align		4
.L_21:
        /*006c*/ 	.byte	0x04, 0x10
        /*006e*/ 	.short	(.L_23 - .L_22)
.L_22:
        /*0070*/ 	.word	0x00000100
        /*0074*/ 	.word	0x00000001
        /*0078*/ 	.word	0x00000001


	//----- nvinfo : EIATTR_CBANK_PARAM_SIZE
	.align		4
.L_23:
        /*007c*/ 	.byte	0x03, 0x19
        /*007e*/ 	.short	0x0020


	//----- nvinfo : EIATTR_PARAM_CBANK
	.align		4
        /*0080*/ 	.byte	0x04, 0x0a
        /*0082*/ 	.short	(.L_25 - .L_24)
	.align		4
.L_24:
        /*0084*/ 	.word	index@(.nv.constant0.triton_poi_fused_convolution_24)
        /*0088*/ 	.short	0x0210
        /*008a*/ 	.short	0x0020


	//----- nvinfo : EIATTR_SW_WAR
	.align		4
.L_25:
        /*008c*/ 	.byte	0x04, 0x36
        /*008e*/ 	.short	(.L_27 - .L_26)
.L_26:
        /*0090*/ 	.word	0x00000008
.L_27:


//--------------------- .nv.callgraph             --------------------------
	.section	.nv.callgraph,"",@"SHT_CUDA_CALLGRAPH"
	.align	4
	.sectionentsize	8
	.align		4
        /*0000*/ 	.word	0x00000000
	.align		4
        /*0004*/ 	.word	0xffffffff
	.align		4
        /*0008*/ 	.word	0x00000000
	.align		4
        /*000c*/ 	.word	0xfffffffe
	.align		4
        /*0010*/ 	.word	0x00000000
	.align		4
        /*0014*/ 	.word	0xfffffffd
	.align		4
        /*0018*/ 	.word	0x00000000
	.align		4
        /*001c*/ 	.word	0xfffffffc


//--------------------- .text.triton_poi_fused_convolution_24 --------------------------
	.section	.text.triton_poi_fused_convolution_24,"ax",@progbits
	.sectionflags	@"SHF_BARRIERS=1"
	.align	128
        .global         triton_poi_fused_convolution_24
        .type           triton_poi_fused_convolution_24,@function
        .size           triton_poi_fused_convolution_24,(.L_x_1 - triton_poi_fused_convolution_24)
        .other          triton_poi_fused_convolution_24,@"STO_CUDA_ENTRY STV_DEFAULT"
triton_poi_fused_convolution_24:
.text.triton_poi_fused_convolution_24:
[----:B------:R-:W0:Y:S01]  /*0000*/  LDC R1, c[0x0][0x28] ;  /* 0x00000a00ff017b82 */ /* 0x000e220000000800 */
[----:B------:R-:W1:Y:S01]  /*0010*/  S2R R24, SR_TID.X ;  /* 0x0000000000187919 */ /* 0x000e620000002100 */
[----:B------:R-:W2:Y:S01]  /*0020*/  S2R R3, SR_CTAID.X ;  /* 0x0000000000037919 */ /* 0x000ea20000002500 */
[----:B------:R-:W3:Y:S05]  /*0030*/  S2R R21, SR_CTAID.Y ;  /* 0x0000000000157919 */ /* 0x000eea0000002600 */
[----:B------:R-:W4:Y:S08]  /*0040*/  S2UR UR5, SR_CgaCtaId ;  /* 0x00000000000579c3 */ /* 0x000f300000008800 */
[----:B------:R-:W5:Y:S01]  /*0050*/  LDC.64 R22, c[0x0][0x210] ;  /* 0x00008400ff167b82 */ /* 0x000f620000000a00 */
[----:B------:R-:W-:-:S02]  /*0060*/  CS2R R4, SRZ ;  /* 0x0000000000047805 */ /* 0x000fc4000001ff00 */
[----:B------:R-:W-:Y:S01]  /*0070*/  CS2R R6, SRZ ;  /* 0x0000000000067805 */ /* 0x000fe2000001ff00 */
[----:B------:R-:W-:Y:S01]  /*0080*/  ULDC.64 UR6, c[0x0][0x208] ;  /* 0x0000820000067ab9 */ /* 0x000fe20000000a00 */
[----:B-1----:R-:W-:Y:S01]  /*0090*/  SHF.R.U32.HI R20, RZ, 0x4, R24 ;  /* 0x00000004ff147819 */ /* 0x002fe20000011618 */
[----:B------:R-:W-:Y:S02]  /*00a0*/  IMAD.SHL.U32 R2, R24, 0x4, RZ ;  /* 0x0000000418027824 */ /* 0x000fe400078e00ff */
[----:B--2---:R-:W-:Y:S01]  /*00b0*/  IMAD.SHL.U32 R3, R3, 0x40, RZ ;  /* 0x0000004003037824 */ /* 0x004fe200078e00ff */
[----:B------:R-:W-:Y:S01]  /*00c0*/  SGXT.U32 R20, R20, 0x4 ;  /* 0x000000041414781a */ /* 0x000fe20000000000 */
[----:B---3--:R-:W-:-:S03]  /*00d0*/  IMAD.SHL.U32 R11, R21, 0x40, RZ ;  /* 0x00000040150b7824 */ /* 0x008fc600078e00ff */
[----:B------:R-:W-:Y:S02]  /*00e0*/  LOP3.LUT R10, R3, 0x3c, R2, 0xf8, !PT ;  /* 0x0000003c030a7812 */ /* 0x000fe400078ef802 */
[----:B------:R-:W-:Y:S02]  /*00f0*/  LOP3.LUT R0, R11, R20, RZ, 0xfc, !PT ;  /* 0x000000140b007212 */ /* 0x000fe400078efcff */
[----:B------:R-:W-:-:S03]  /*0100*/  ISETP.GE.AND P0, PT, R10, 0x40, PT ;  /* 0x000000400a00780c */ /* 0x000fc60003f06270 */
[----:B------:R-:W-:Y:S02]  /*0110*/  IMAD R9, R0, 0x40, R10 ;  /* 0x0000004000097824 */ /* 0x000fe400078e020a */
[----:B------:R-:W-:Y:S01]  /*0120*/  IMAD.SHL.U32 R0, R24, 0x100, RZ ;  /* 0x0000010018007824 */ /* 0x000fe200078e00ff */
[----:B------:R-:W-:Y:S01]  /*0130*/  UMOV UR4, 0x400 ;  /* 0x0000040000047882 */ /* 0x000fe20000000000 */
[----:B------:R-:W-:Y:S01]  /*0140*/  SHF.R.U32.HI R15, RZ, 0x4, R24 ;  /* 0x00000004ff0f7819 */ /* 0x000fe20000011618 */
[----:B----4-:R-:W-:Y:S01]  /*0150*/  UPRMT UR4, UR5, 0x654, UR4 ;  /* 0x0000065405047896 */ /* 0x010fe20008000004 */
[----:B------:R-:W-:Y:S01]  /*0160*/  LOP3.LUT R17, R11, 0x10, R20, 0xfe, !PT ;  /* 0x000000100b117812 */ /* 0x000fe200078efe14 */
[----:B-----5:R-:W-:Y:S01]  /*0170*/  IMAD.WIDE R8, R9, 0x4, R22 ;  /* 0x0000000409087825 */ /* 0x020fe200078e0216 */
[----:B------:R-:W-:Y:S02]  /*0180*/  LOP3.LUT R0, R0, 0xf00, RZ, 0xc0, !PT ;  /* 0x00000f0000007812 */ /* 0x000fe400078ec0ff */
[----:B------:R-:W-:-:S02]  /*0190*/  LOP3.LUT R27, R11, 0x20, R20, 0xfe, !PT ;  /* 0x000000200b1b7812 */ /* 0x000fc400078efe14 */
[----:B------:R-:W-:Y:S02]  /*01a0*/  SGXT.U32 R15, R15, 0x4 ;  /* 0x000000040f0f781a */ /* 0x000fe40000000000 */
[----:B------:R-:W-:Y:S01]  /*01b0*/  LOP3.LUT R13, R11, 0x30, R20, 0xfe, !PT ;  /* 0x000000300b0d7812 */ /* 0x000fe200078efe14 */
[--C-:B------:R-:W-:Y:S01]  /*01c0*/  IMAD R17, R17, 0x40, R10.reuse ;  /* 0x0000004011117824 */ /* 0x100fe200078e020a */
[C---:B------:R-:W-:Y:S01]  /*01d0*/  LOP3.LUT R12, R0.reuse, 0x40, RZ, 0xfc, !PT ;  /* 0x00000040000c7812 */ /* 0x040fe200078efcff */
[--C-:B------:R-:W-:Y:S01]  /*01e0*/  IMAD R27, R27, 0x40, R10.reuse ;  /* 0x000000401b1b7824 */ /* 0x100fe200078e020a */
[C---:B------:R-:W-:Y:S01]  /*01f0*/  LOP3.LUT R28, R0.reuse, R15, RZ, 0xfc, !PT ;  /* 0x0000000f001c7212 */ /* 0x040fe200078efcff */
[----:B------:R1:W2:Y:S01]  /*0200*/  @!P0 LDG.E.EL.128 R4, desc[UR6][R8.64] ;  /* 0x0000000608048981 */ /* 0x0002a2000c2e1d00 */
[C---:B------:R-:W-:Y:S01]  /*0210*/  LEA.HI R25, R0.reuse, UR4, RZ, 0x1e ;  /* 0x0000000400197c11 */ /* 0x040fe2000f8ff0ff */
[----:B------:R-:W-:Y:S01]  /*0220*/  IMAD R13, R13, 0x40, R10 ;  /* 0x000000400d0d7824 */ /* 0x000fe200078e020a */
[C---:B------:R-:W-:Y:S01]  /*0230*/  LOP3.LUT R14, R0.reuse, 0x80, RZ, 0xfc, !PT ;  /* 0x00000080000e7812 */ /* 0x040fe200078efcff */
[----:B------:R-:W-:Y:S01]  /*0240*/  IMAD.WIDE R16, R17, 0x4, R22 ;  /* 0x0000000411107825 */ /* 0x000fe200078e0216 */
[----:B------:R-:W-:-:S02]  /*0250*/  LOP3.LUT R0, R0, 0xc0, RZ, 0xfc, !PT ;  /* 0x000000c000007812 */ /* 0x000fc400078efcff */
[----:B------:R-:W-:Y:S01]  /*0260*/  LEA.HI R15, R12, UR4, RZ, 0x1e ;  /* 0x000000040c0f7c11 */ /* 0x000fe2000f8ff0ff */
[--C-:B------:R-:W-:Y:S01]  /*0270*/  IMAD.WIDE R26, R27, 0x4, R22.reuse ;  /* 0x000000041b1a7825 */ /* 0x100fe200078e0216 */
[----:B------:R-:W-:Y:S02]  /*0280*/  LOP3.LUT R2, R11, 0x3c, R2, 0xf8, !PT ;  /* 0x0000003c0b027812 */ /* 0x000fe400078ef802 */
[----:B-1----:R-:W-:Y:S02]  /*0290*/  CS2R R8, SRZ ;  /* 0x0000000000087805 */ /* 0x002fe4000001ff00 */
[----:B------:R-:W-:Y:S02]  /*02a0*/  CS2R R10, SRZ ;  /* 0x00000000000a7805 */ /* 0x000fe4000001ff00 */
[----:B------:R-:W-:Y:S01]  /*02b0*/  LEA.HI R29, R14, UR4, RZ, 0x1e ;  /* 0x000000040e1d7c11 */ /* 0x000fe2000f8ff0ff */
[----:B------:R-:W-:Y:S01]  /*02c0*/  IMAD.WIDE R22, R13, 0x4, R22 ;  /* 0x000000040d167825 */ /* 0x000fe200078e0216 */
[----:B------:R-:W-:-:S02]  /*02d0*/  LEA.HI R19, R0, UR4, RZ, 0x1e ;  /* 0x0000000400137c11 */ /* 0x000fc4000f8ff0ff */
[----:B------:R-:W-:Y:S01]  /*02e0*/  CS2R R12, SRZ ;  /* 0x00000000000c7805 */ /* 0x000fe2000001ff00 */
[C---:B------:R-:W-:Y:S01]  /*02f0*/  IMAD R0, R28.reuse, 0x4, R15 ;  /* 0x000000041c007824 */ /* 0x040fe200078e020f */
[----:B------:R-:W-:Y:S01]  /*0300*/  CS2R R14, SRZ ;  /* 0x00000000000e7805 */ /* 0x000fe2000001ff00 */
[C---:B------:R-:W-:Y:S01]  /*0310*/  IMAD R25, R28.reuse, 0x4, R25 ;  /* 0x000000041c197824 */ /* 0x040fe200078e0219 */
[----:B------:R1:W3:Y:S01]  /*0320*/  @!P0 LDG.E.EL.128 R8, desc[UR6][R16.64] ;  /* 0x0000000610088981 */ /* 0x0002e2000c2e1d00 */
[C---:B------:R-:W-:Y:S02]  /*0330*/  IMAD R29, R28.reuse, 0x4, R29 ;  /* 0x000000041c1d7824 */ /* 0x040fe400078e021d */
[----:B------:R-:W-:Y:S01]  /*0340*/  IMAD R28, R28, 0x4, R19 ;  /* 0x000000041c1c7824 */ /* 0x000fe200078e0213 */
[----:B------:R-:W-:Y:S01]  /*0350*/  CS2R R18, SRZ ;  /* 0x0000000000127805 */ /* 0x000fe2000001ff00 */
[----:B------:R-:W4:Y:S01]  /*0360*/  @!P0 LDG.E.EL.128 R12, desc[UR6][R26.64] ;  /* 0x000000061a0c8981 */ /* 0x000f22000c2e1d00 */
[----:B-1----:R-:W-:-:S06]  /*0370*/  CS2R R16, SRZ ;  /* 0x0000000000107805 */ /* 0x002fcc000001ff00 */
[----:B------:R1:W5:Y:S02]  /*0380*/  @!P0 LDG.E.EL.128 R16, desc[UR6][R22.64] ;  /* 0x0000000616108981 */ /* 0x000364000c2e1d00 */
[----:B-1----:R-:W1:Y:S01]  /*0390*/  S2R R22, SR_TID.X ;  /* 0x0000000000167919 */ /* 0x002e620000002100 */
[----:B------:R-:W-:Y:S02]  /*03a0*/  LOP3.LUT R24, R24, 0xf0, RZ, 0xc0, !PT ;  /* 0x000000f018187812 */ /* 0x000fe400078ec0ff */
[----:B------:R-:W-:Y:S01]  /*03b0*/  SHF.R.S32.HI R21, RZ, 0x19, R21 ;  /* 0x00000019ff157819 */ /* 0x000fe20000011415 */
[----:B-1----:R-:W-:Y:S01]  /*03c0*/  IMAD.SHL.U32 R22, R22, 0x4, RZ ;  /* 0x0000000416167824 */ /* 0x002fe200078e00ff */
[----:B------:R-:W-:-:S04]  /*03d0*/  LOP3.LUT R27, R3, R20, RZ, 0xfc, !PT ;  /* 0x00000014031b7212 */ /* 0x000fc800078efcff */
[----:B------:R-:W-:Y:S01]  /*03e0*/  ISETP.GE.AND P0, PT, R27, 0x40, PT ;  /* 0x000000401b00780c */ /* 0x000fe20003f06270 */
[----:B--2---:R-:W-:Y:S04]  /*03f0*/  STS [R25], R4 ;  /* 0x0000000419007388 */ /* 0x004fe80000000800 */
[----:B------:R1:W-:Y:S04]  /*0400*/  STS [R0+0x100], R5 ;  /* 0x0001000500007388 */ /* 0x0003e80000000800 */
[----:B------:R-:W-:Y:S04]  /*0410*/  STS [R29+0x200], R6 ;  /* 0x000200061d007388 */ /* 0x000fe80000000800 */
[----:B------:R-:W-:Y:S04]  /*0420*/  STS [R28+0x300], R7 ;  /* 0x000300071c007388 */ /* 0x000fe80000000800 */
[----:B---3--:R-:W-:Y:S04]  /*0430*/  STS [R25+0x40], R8 ;  /* 0x0000400819007388 */ /* 0x008fe80000000800 */
[----:B------:R-:W-:Y:S04]  /*0440*/  STS [R0+0x140], R9 ;  /* 0x0001400900007388 */ /* 0x000fe80000000800 */
[----:B------:R-:W-:Y:S04]  /*0450*/  STS [R29+0x240], R10 ;  /* 0x0002400a1d007388 */ /* 0x000fe80000000800 */
[----:B------:R-:W-:Y:S04]  /*0460*/  STS [R28+0x340], R11 ;  /* 0x0003400b1c007388 */ /* 0x000fe80000000800 */
[----:B----4-:R-:W-:Y:S04]  /*0470*/  STS [R25+0x80], R12 ;  /* 0x0000800c19007388 */ /* 0x010fe80000000800 */
[----:B------:R-:W-:Y:S04]  /*0480*/  STS [R0+0x180], R13 ;  /* 0x0001800d00007388 */ /* 0x000fe80000000800 */
[----:B------:R-:W-:Y:S04]  /*0490*/  STS [R29+0x280], R14 ;  /* 0x0002800e1d007388 */ /* 0x000fe80000000800 */
[----:B------:R-:W-:Y:S04]  /*04a0*/  STS [R28+0x380], R15 ;  /* 0x0003800f1c007388 */ /* 0x000fe80000000800 */
[----:B-----5:R-:W-:Y:S04]  /*04b0*/  STS [R25+0xc0], R16 ;  /* 0x0000c01019007388 */ /* 0x020fe80000000800 */
[----:B------:R2:W-:Y:S04]  /*04c0*/  STS [R0+0x1c0], R17 ;  /* 0x0001c01100007388 */ /* 0x0005e80000000800 */
[----:B------:R-:W-:Y:S01]  /*04d0*/  STS [R29+0x2c0], R18 ;  /* 0x0002c0121d007388 */ /* 0x000fe20000000800 */
[----:B-1----:R-:W-:-:S03]  /*04e0*/  VIADD R5, R24, UR4 ;  /* 0x0000000418057c36 */ /* 0x002fc60008000000 */
[----:B------:R1:W-:Y:S01]  /*04f0*/  STS [R28+0x3c0], R19 ;  /* 0x0003c0131c007388 */ /* 0x0003e20000000800 */
[----:B------:R-:W-:Y:S02]  /*0500*/  LOP3.LUT R24, R22, 0x3fc, RZ, 0xc0, !PT ;  /* 0x000003fc16187812 */ /* 0x000fe400078ec0ff */
[----:B------:R-:W1:Y:S02]  /*0510*/  LDC.64 R22, c[0x0][0x218] ;  /* 0x00008600ff167b82 */ /* 0x000e640000000a00 */
[C---:B------:R-:W-:Y:S02]  /*0520*/  LOP3.LUT R4, R24.reuse, 0x400, RZ, 0xfc, !PT ;  /* 0x0000040018047812 */ /* 0x040fe400078efcff */
[C---:B--2---:R-:W-:Y:S02]  /*0530*/  LOP3.LUT R0, R24.reuse, 0x800, RZ, 0xfc, !PT ;  /* 0x0000080018007812 */ /* 0x044fe400078efcff */
[C---:B------:R-:W-:Y:S01]  /*0540*/  LOP3.LUT R7, R24.reuse, 0xc00, RZ, 0xfc, !PT ;  /* 0x00000c0018077812 */ /* 0x040fe200078efcff */
[----:B------:R-:W-:Y:S01]  /*0550*/  IMAD R8, R24, 0x4, R5 ;  /* 0x0000000418087824 */ /* 0x000fe200078e0205 */
[----:B------:R-:W-:Y:S01]  /*0560*/  BAR.SYNC.DEFER_BLOCKING 0x0 ;  /* 0x0000000000007b1d */ /* 0x000fe20000010000 */
[----:B------:R-:W-:-:S02]  /*0570*/  SHF.R.U32.HI R4, RZ, 0x2, R4 ;  /* 0x00000002ff047819 */ /* 0x000fc40000011604 */
[----:B------:R-:W-:Y:S02]  /*0580*/  SHF.R.U32.HI R6, RZ, 0x2, R0 ;  /* 0x00000002ff067819 */ /* 0x000fe40000011600 */
[----:B------:R-:W-:Y:S02]  /*0590*/  SGXT R5, R21, 0x1 ;  /* 0x000000011505781a */ /* 0x000fe40000000200 */
[----:B------:R-:W-:Y:S02]  /*05a0*/  SHF.R.U32.HI R12, RZ, 0x2, R7 ;  /* 0x00000002ff0c7819 */ /* 0x000fe40000011607 */
[----:B------:R-:W-:Y:S02]  /*05b0*/  LOP3.LUT R4, R4, 0x1f0, RZ, 0xc0, !PT ;  /* 0x000001f004047812 */ /* 0x000fe400078ec0ff */
[----:B------:R-:W-:Y:S02]  /*05c0*/  LOP3.LUT R6, R6, 0x2f0, RZ, 0xc0, !PT ;  /* 0x000002f006067812 */ /* 0x000fe400078ec0ff */
[----:B------:R-:W-:-:S02]  /*05d0*/  LEA.HI R5, R5, R2, RZ, 0x9 ;  /* 0x0000000205057211 */ /* 0x000fc400078f48ff */
[----:B------:R-:W-:Y:S01]  /*05e0*/  LOP3.LUT R12, R12, 0x3f0, RZ, 0xc0, !PT ;  /* 0x000003f00c0c7812 */ /* 0x000fe200078ec0ff */
[----:B------:R-:W-:Y:S02]  /*05f0*/  VIADD R7, R4, UR4 ;  /* 0x0000000404077c36 */ /* 0x000fe40008000000 */
[----:B------:R-:W-:Y:S02]  /*0600*/  VIADD R15, R6, UR4 ;  /* 0x00000004060f7c36 */ /* 0x000fe40008000000 */
[C---:B------:R-:W-:Y:S02]  /*0610*/  IMAD.SHL.U32 R0, R5.reuse, 0x40, RZ ;  /* 0x0000004005007824 */ /* 0x040fe400078e00ff */
[----:B------:R-:W-:Y:S01]  /*0620*/  VIADD R17, R12, UR4 ;  /* 0x000000040c117c36 */ /* 0x000fe20008000000 */
[----:B------:R-:W2:Y:S01]  /*0630*/  LDS.128 R8, [R8] ;  /* 0x0000000008087984 */ /* 0x000ea20000000c00 */
[C---:B------:R-:W-:Y:S01]  /*0640*/  IMAD R7, R24.reuse, 0x4, R7 ;  /* 0x0000000418077824 */ /* 0x040fe200078e0207 */
[----:B------:R-:W-:Y:S01]  /*0650*/  LOP3.LUT R13, R5, 0xfffffe00, RZ, 0xc0, !PT ;  /* 0xfffffe00050d7812 */ /* 0x000fe200078ec0ff */
[----:B------:R-:W-:Y:S01]  /*0660*/  IMAD R16, R24, 0x4, R15 ;  /* 0x0000000418107824 */ /* 0x000fe200078e020f */
[----:B------:R-:W-:Y:S01]  /*0670*/  LOP3.LUT R0, R0, 0xffff8000, RZ, 0xc0, !PT ;  /* 0xffff800000007812 */ /* 0x000fe200078ec0ff */
[----:B------:R-:W-:-:S02]  /*0680*/  IMAD R12, R24, 0x4, R17 ;  /* 0x00000004180c7824 */ /* 0x000fc400078e0211 */
[----:B------:R-:W3:Y:S01]  /*0690*/  LDS.128 R4, [R7+0x1000] ;  /* 0x0010000007047984 */ /* 0x000ee20000000c00 */
[----:B------:R-:W-:-:S03]  /*06a0*/  IADD3 R24, R0, R2, -R13 ;  /* 0x0000000200187210 */ /* 0x000fc60007ffe80d */
[----:B------:R-:W4:Y:S04]  /*06b0*/  LDS.128 R16, [R16+0x2000] ;  /* 0x0020000010107984 */ /* 0x000f280000000c00 */
[----:B------:R-:W5:Y:S01]  /*06c0*/  LDS.128 R12, [R12+0x3000] ;  /* 0x003000000c0c7984 */ /* 0x000f620000000c00 */
[----:B------:R-:W-:Y:S02]  /*06d0*/  LOP3.LUT R25, R3, 0x10, R20, 0xfe, !PT ;  /* 0x0000001003197812 */ /* 0x000fe400078efe14 */
[----:B------:R-:W-:Y:S02]  /*06e0*/  LOP3.LUT R2, R3, 0x20, R20, 0xfe, !PT ;  /* 0x0000002003027812 */ /* 0x000fe400078efe14 */
[----:B------:R-:W-:Y:S02]  /*06f0*/  LOP3.LUT R3, R3, 0x30, R20, 0xfe, !PT ;  /* 0x0000003003037812 */ /* 0x000fe400078efe14 */
[----:B------:R-:W3:Y:S01]  /*0700*/  LDC.64 R20, c[0x0][0x220] ;  /* 0x00008800ff147b82 */ /* 0x000ee20000000a00 */
[----:B------:R-:W-:Y:S01]  /*0710*/  IMAD R27, R27, 0x200, R24 ;  /* 0x000002001b1b7824 */ /* 0x000fe200078e0218 */
[----:B------:R-:W-:-:S02]  /*0720*/  ISETP.GE.AND P1, PT, R25, 0x40, PT ;  /* 0x000000401900780c */ /* 0x000fc40003f26270 */
[----:B------:R-:W-:Y:S01]  /*0730*/  ISETP.GE.AND P2, PT, R2, 0x40, PT ;  /* 0x000000400200780c */ /* 0x000fe20003f46270 */
[----:B-1----:R-:W-:Y:S01]  /*0740*/  IMAD.WIDE R28, R27, 0x4, R22 ;  /* 0x000000041b1c7825 */ /* 0x002fe200078e0216 */
[----:B------:R-:W-:-:S03]  /*0750*/  ISETP.GE.AND P3, PT, R3, 0x40, PT ;  /* 0x000000400300780c */ /* 0x000fc60003f66270 */
[--C-:B------:R-:W-:Y:S02]  /*0760*/  IMAD R0, R25, 0x200, R24.reuse ;  /* 0x0000020019007824 */ /* 0x100fe400078e0218 */
[--C-:B------:R-:W-:Y:S02]  /*0770*/  IMAD R2, R2, 0x200, R24.reuse ;  /* 0x0000020002027824 */ /* 0x100fe400078e0218 */
[----:B------:R-:W-:Y:S02]  /*0780*/  IMAD R3, R3, 0x200, R24 ;  /* 0x0000020003037824 */ /* 0x000fe400078e0218 */
[----:B------:R-:W-:Y:S01]  /*0790*/  IMAD.WIDE R24, R2, 0x4, R22 ;  /* 0x0000000402187825 */ /* 0x000fe200078e0216 */
[----:B--2---:R1:W-:Y:S03]  /*07a0*/  @!P0 STG.E.128 desc[UR6][R28.64], R8 ;  /* 0x000000081c008986 */ /* 0x0043e6000c101d06 */
[----:B0--3--:R-:W-:-:S04]  /*07b0*/  IMAD.WIDE R26, R27, 0x4, R20 ;  /* 0x000000041b1a7825 */ /* 0x009fc800078e0214 */
[----:B-1----:R-:W-:-:S04]  /*07c0*/  IMAD.WIDE R28, R0, 0x4, R22 ;  /* 0x00000004001c7825 */ /* 0x002fc800078e0216 */
[----:B------:R-:W-:Y:S01]  /*07d0*/  IMAD.WIDE R22, R3, 0x4, R22 ;  /* 0x0000000403167825 */ /* 0x000fe200078e0216 */
[----:B------:R-:W-:Y:S04]  /*07e0*/  @!P1 STG.E.128 desc[UR6][R28.64], R4 ;  /* 0x000000041c009986 */ /* 0x000fe8000c101d06 */
[----:B----4-:R0:W-:Y:S04]  /*07f0*/  @!P2 STG.E.128 desc[UR6][R24.64], R16 ;  /* 0x000000101800a986 */ /* 0x0101e8000c101d06 */
[----:B-----5:R1:W-:Y:S04]  /*0800*/  @!P3 STG.E.128 desc[UR6][R22.64], R12 ;  /* 0x0000000c1600b986 */ /* 0x0203e8000c101d06 */
[----:B------:R2:W-:Y:S01]  /*0810*/  @!P0 STG.E.128 desc[UR6][R26.64], R8 ;  /* 0x000000081a008986 */ /* 0x0005e2000c101d06 */
[----:B0-----:R-:W-:-:S04]  /*0820*/  IMAD.WIDE R24, R2, 0x4, R20 ;  /* 0x0000000402187825 */ /* 0x001fc800078e0214 */
[----:B-1----:R-:W-:-:S05]  /*0830*/  IMAD.WIDE R22, R0, 0x4, R20 ;  /* 0x0000000400167825 */ /* 0x002fca00078e0214 */
[----:B------:R2:W-:Y:S01]  /*0840*/  @!P1 STG.E.128 desc[UR6][R22.64], R4 ;  /* 0x0000000416009986 */ /* 0x0005e2000c101d06 */
[----:B------:R-:W-:-:S03]  /*0850*/  IMAD.WIDE R20, R3, 0x4, R20 ;  /* 0x0000000403147825 */ /* 0x000fc600078e0214 */
[----:B------:R2:W-:Y:S01]  /*0860*/  @!P2 STG.E.128 desc[UR6][R24.64], R16 ;  /* 0x000000101800a986 */ /* 0x0005e2000c101d06 */
[----:B------:R-:W-:Y:S05]  /*0870*/  @P3 EXIT ;  /* 0x000000000000394d */ /* 0x000fea0003800000 */
[----:B------:R-:W-:Y:S01]  /*0880*/  STG.E.128 desc[UR6][R20.64], R12 ;  /* 0x0000000c14007986 */ /* 0x000fe2000c101d06 */
[----:B------:R-:W-:Y:S05]  /*0890*/  EXIT ;  /* 0x000000000000794d */ /* 0x000fea0003800000 */
.L_x_0:
[----:B------:R-:W-:-:S00]  /*08a0*/  BRA `(.L_x_0) ;  /* 0xfffffffc00fc7947 */ /* 0x000fc0000383ffff */
[----:B------:R-:W-:-:S00]  /*08b0*/  NOP ;  /* 0x0000000000007918 */ /* 0x000fc00000000000 */
        /* <DEDUP_REMOVED lines=12> */
.L_x_1:


//--------------------- .nv.shared.triton_poi_fused_convolution_24 --------------------------
	.section	.nv.shared.triton_poi_fused_convolution_24,"aw",@nobits
	.sectionflags	@""
	.align	16
	.zero		1024


//--------------------- .nv.constant0.triton_poi_fused_convolution_24 --------------------------
	.section	.nv.constant0.triton_poi_fused_convolution_24,"a",@progbits
	.sectionflags	@""
	.align	4
.nv.constant0.triton_poi_fused_convolution_24:
	.zero		560
